//
// Generated by NVIDIA NVVM Compiler
//
// Compiler Build ID: CL-36424714
// Cuda compilation tools, release 13.0, V13.0.88
// Based on NVVM 20.0.0
//

.version 9.0
.target sm_100
.address_size 64

	// .globl	_Z23soma_numeros_adjacentesPi

.visible .entry _Z23soma_numeros_adjacentesPi(
	.param .u64 .ptr .align 1 _Z23soma_numeros_adjacentesPi_param_0
)
{
	.reg .pred 	%p<4>;
	.reg .b32 	%r<17>;
	.reg .b64 	%rd<10>;

	ld.param.u64 	%rd5, [_Z23soma_numeros_adjacentesPi_param_0];
	cvta.to.global.u64 	%rd1, %rd5;
	mov.u32 	%r1, %tid.x;
	setp.gt.u32 	%p1, %r1, 5;
	@%p1 bra 	$L__BB0_5;
	max.u32 	%r10, %r1, 2;
	add.s32 	%r14, %r10, -2;
	min.u32 	%r11, %r1, 3;
	add.s32 	%r3, %r11, 3;
	setp.ge.u32 	%p2, %r14, %r3;
	mov.b32 	%r16, 0;
	@%p2 bra 	$L__BB0_4;
	mul.wide.u32 	%rd6, %r14, 4;
	add.s64 	%rd9, %rd1, %rd6;
	mov.b32 	%r16, 0;
$L__BB0_3:
	ld.global.u32 	%r13, [%rd9];
	add.s32 	%r16, %r13, %r16;
	add.s32 	%r14, %r14, 1;
	add.s64 	%rd9, %rd9, 4;
	setp.lt.u32 	%p3, %r14, %r3;
	@%p3 bra 	$L__BB0_3;
$L__BB0_4:
	bar.sync 	0;
	mul.wide.u32 	%rd7, %r1, 4;
	add.s64 	%rd8, %rd1, %rd7;
	st.global.u32 	[%rd8], %r16;
$L__BB0_5:
	ret;

}


// ===== COMPILED SASS (sm_100) =====

	.target	sm_100

	.elftype	@"ET_EXEC"


//--------------------- .note.nv.tkinfo           --------------------------
	.section	.note.nv.tkinfo,"",@"SHT_NOTE"
	.sectionflags	@"SHF_NOTE_NV_TKINFO"
	.tkinfo
        /*0018*/ 	.word	0x00000002
        /*0030*/ 	.string	""
        /*0030*/ 	.string	"ptxas"
        /*0030*/ 	.string	"Cuda compilation tools, release 13.0, V13.0.88"
        /*0030*/ 	.string	"Build cuda_13.0.r13.0/compiler.36424714_0"
        /*0030*/ 	.string	"-arch sm_100 -m 64 "



//--------------------- .note.nv.cuinfo           --------------------------
	.section	.note.nv.cuinfo,"",@"SHT_NOTE"
	.sectionflags	@"SHF_NOTE_NV_CUINFO"
        /*0018*/ 	.short	0x0002
        /*001a*/ 	.short	0x0064
        /*001c*/ 	.short	0x0082
	.zero		2


//--------------------- .nv.info                  --------------------------
	.section	.nv.info,"",@"SHT_CUDA_INFO"
	.align	4


	//----- nvinfo : EIATTR_REGCOUNT
	.align		4
        /*0000*/ 	.byte	0x04, 0x2f
        /*0002*/ 	.short	(.L_1 - .L_0)
	.align		4
.L_0:
        /*0004*/ 	.word	index@(_Z23soma_numeros_adjacentesPi)
        /*0008*/ 	.word	0x00000010


	//----- nvinfo : EIATTR_FRAME_SIZE
	.align		4
.L_1:
        /*000c*/ 	.byte	0x04, 0x11
        /*000e*/ 	.short	(.L_3 - .L_2)
	.align		4
.L_2:
        /*0010*/ 	.word	index@(_Z23soma_numeros_adjacentesPi)
        /*0014*/ 	.word	0x00000000


	//----- nvinfo : EIATTR_MIN_STACK_SIZE
	.align		4
.L_3:
        /*0018*/ 	.byte	0x04, 0x12
        /*001a*/ 	.short	(.L_5 - .L_4)
	.align		4
.L_4:
        /*001c*/ 	.word	index@(_Z23soma_numeros_adjacentesPi)
        /*0020*/ 	.word	0x00000000
.L_5:


//--------------------- .nv.compat                --------------------------
	.section	.nv.compat,"",@"SHT_CUDA_COMPAT_INFO"
	.align	4
        /*0000*/ 	.byte	0x02, 0x09, 0x00, 0x00, 0x02, 0x02, 0x01, 0x00, 0x02, 0x05, 0x05, 0x00, 0x03, 0x07, 0x01, 0x01
        /*0010*/ 	.byte	0x02, 0x03, 0x00, 0x00, 0x02, 0x06, 0x01, 0x00, 0x04, 0x0b, 0x08, 0x00, 0x09, 0x00, 0x00, 0x00
        /*0020*/ 	.byte	0x00, 0x00, 0x00, 0x00


//--------------------- .nv.info._Z23soma_numeros_adjacentesPi --------------------------
	.section	.nv.info._Z23soma_numeros_adjacentesPi,"",@"SHT_CUDA_INFO"
	.sectionflags	@""
	.align	4


	//----- nvinfo : EIATTR_CUDA_API_VERSION
	.align		4
        /*0000*/ 	.byte	0x04, 0x37
        /*0002*/ 	.short	(.L_7 - .L_6)
.L_6:
        /*0004*/ 	.word	0x00000082


	//----- nvinfo : EIATTR_KPARAM_INFO
	.align		4
.L_7:
        /*0008*/ 	.byte	0x04, 0x17
        /*000a*/ 	.short	(.L_9 - .L_8)
.L_8:
        /*000c*/ 	.word	0x00000000
        /*0010*/ 	.short	0x0000
        /*0012*/ 	.short	0x0000
        /*0014*/ 	.byte	0x00, 0xf5, 0x21, 0x00


	//----- nvinfo : EIATTR_SPARSE_MMA_MASK
	.align		4
.L_9:
        /*0018*/ 	.byte	0x03, 0x50
        /*001a*/ 	.short	0x0000


	//----- nvinfo : EIATTR_MAXREG_COUNT
	.align		4
        /*001c*/ 	.byte	0x03, 0x1b
        /*001e*/ 	.short	0x00ff


	//----- nvinfo : EIATTR_NUM_BARRIERS
	.align		4
        /*0020*/ 	.byte	0x02, 0x4c
        /*0022*/ 	.byte	0x01
	.zero		1


	//----- nvinfo : EIATTR_MERCURY_ISA_VERSION
	.align		4
        /*0024*/ 	.byte	0x03, 0x5f
        /*0026*/ 	.short	0x0101


	//----- nvinfo : EIATTR_VRC_CTA_INIT_COUNT
	.align		4
        /*0028*/ 	.byte	0x02, 0x4a
	.zero		1
	.zero		1


	//----- nvinfo : EIATTR_EXIT_INSTR_OFFSETS
	.align		4
        /*002c*/ 	.byte	0x04, 0x1c
        /*002e*/ 	.short	(.L_11 - .L_10)


	//   ....[0]....
.L_10:
        /*0030*/ 	.word	0x00000030


	//   ....[1]....
        /*0034*/ 	.word	0x00000490


	//----- nvinfo : EIATTR_CRS_STACK_SIZE
	.align		4
.L_11:
        /*0038*/ 	.byte	0x04, 0x1e
        /*003a*/ 	.short	(.L_13 - .L_12)
.L_12:
        /*003c*/ 	.word	0x00000000


	//----- nvinfo : EIATTR_CBANK_PARAM_SIZE
	.align		4
.L_13:
        /*0040*/ 	.byte	0x03, 0x19
        /*0042*/ 	.short	0x0008


	//----- nvinfo : EIATTR_PARAM_CBANK
	.align		4
        /*0044*/ 	.byte	0x04, 0x0a
        /*0046*/ 	.short	(.L_15 - .L_14)
	.align		4
.L_14:
        /*0048*/ 	.word	index@(.nv.constant0._Z23soma_numeros_adjacentesPi)
        /*004c*/ 	.short	0x0380
        /*004e*/ 	.short	0x0008


	//----- nvinfo : EIATTR_SW_WAR
	.align		4
.L_15:
        /*0050*/ 	.byte	0x04, 0x36
        /*0052*/ 	.short	(.L_17 - .L_16)
.L_16:
        /*0054*/ 	.word	0x00000008
.L_17:


//--------------------- .nv.callgraph             --------------------------
	.section	.nv.callgraph,"",@"SHT_CUDA_CALLGRAPH"
	.align	4
	.sectionentsize	8
	.align		4
        /*0000*/ 	.word	0x00000000
	.align		4
        /*0004*/ 	.word	0xffffffff
	.align		4
        /*0008*/ 	.word	0x00000000
	.align		4
        /*000c*/ 	.word	0xfffffffe
	.align		4
        /*0010*/ 	.word	0x00000000
	.align		4
        /*0014*/ 	.word	0xfffffffd
	.align		4
        /*0018*/ 	.word	0x00000000
	.align		4
        /*001c*/ 	.word	0xfffffffc


//--------------------- .text._Z23soma_numeros_adjacentesPi --------------------------
	.section	.text._Z23soma_numeros_adjacentesPi,"ax",@progbits
	.align	128
        .global         _Z23soma_numeros_adjacentesPi
        .type           _Z23soma_numeros_adjacentesPi,@function
        .size           _Z23soma_numeros_adjacentesPi,(.L_x_8 - _Z23soma_numeros_adjacentesPi)
        .other          _Z23soma_numeros_adjacentesPi,@"STO_CUDA_ENTRY STV_DEFAULT"
_Z23soma_numeros_adjacentesPi:
.text._Z23soma_numeros_adjacentesPi:
[----:B------:R-:W-:Y:S01]  /*0000*/  LDC R1, c[0x0][0x37c] ;  /* 0x0000df00ff017b82 */ /* 0x000fe20000000800 */
[----:B------:R-:W0:Y:S02]  /*0010*/  S2R R0, SR_TID.X ;  /* 0x0000000000007919 */ /* 0x000e240000002100 */
[----:B0-----:R-:W-:-:S13]  /*0020*/  ISETP.GT.U32.AND P0, PT, R0, 0x5, PT ;  /* 0x000000050000780c */ /* 0x001fda0003f04070 */
[----:B------:R-:W-:Y:S05]  /*0030*/  @P0 EXIT ;  /* 0x000000000000094d */ /* 0x000fea0003800000 */
[C---:B------:R-:W-:Y:S01]  /*0040*/  VIMNMX.U32 R2, PT, PT, R0.reuse, 0x2, !PT ;  /* 0x0000000200027848 */ /* 0x040fe20007fe0000 */
[----:B------:R-:W0:Y:S01]  /*0050*/  LDCU.64 UR4, c[0x0][0x358] ;  /* 0x00006b00ff0477ac */ /* 0x000e220008000a00 */
[----:B------:R-:W-:Y:S01]  /*0060*/  VIMNMX.U32 R5, PT, PT, R0, 0x3, PT ;  /* 0x0000000300057848 */ /* 0x000fe20003fe0000 */
[----:B------:R-:W-:Y:S01]  /*0070*/  BSSY.RECONVERGENT B0, `(.L_x_0) ;  /* 0x000003d000007945 */ /* 0x000fe20003800200 */
[----:B------:R-:W-:Y:S02]  /*0080*/  IMAD.MOV.U32 R9, RZ, RZ, RZ ;  /* 0x000000ffff097224 */ /* 0x000fe400078e00ff */
[----:B------:R-:W-:Y:S02]  /*0090*/  VIADD R4, R2, 0xfffffffe ;  /* 0xfffffffe02047836 */ /* 0x000fe40000000000 */
[----:B------:R-:W-:-:S05]  /*00a0*/  VIADD R7, R5, 0x3 ;  /* 0x0000000305077836 */ /* 0x000fca0000000000 */
[----:B------:R-:W-:-:S13]  /*00b0*/  ISETP.GE.U32.AND P0, PT, R4, R7, PT ;  /* 0x000000070400720c */ /* 0x000fda0003f06070 */
[----:B0-----:R-:W-:Y:S05]  /*00c0*/  @P0 BRA `(.L_x_1) ;  /* 0x0000000000dc0947 */ /* 0x001fea0003800000 */
[----:B------:R-:W0:Y:S01]  /*00d0*/  LDC.64 R2, c[0x0][0x380] ;  /* 0x0000e000ff027b82 */ /* 0x000e220000000a00 */
[C---:B------:R-:W-:Y:S01]  /*00e0*/  ISETP.GE.U32.AND P2, PT, R4.reuse, R7, PT ;  /* 0x000000070400720c */ /* 0x040fe20003f46070 */
[----:B0-----:R-:W-:-:S04]  /*00f0*/  IMAD.WIDE.U32 R2, R4, 0x4, R2 ;  /* 0x0000000404027825 */ /* 0x001fc800078e0002 */
[----:B------:R-:W-:Y:S02]  /*0100*/  IMAD.MOV.U32 R12, RZ, RZ, R2 ;  /* 0x000000ffff0c7224 */ /* 0x000fe400078e0002 */
[----:B------:R-:W-:-:S06]  /*0110*/  IMAD.MOV.U32 R13, RZ, RZ, R3 ;  /* 0x000000ffff0d7224 */ /* 0x000fcc00078e0003 */
[----:B------:R-:W-:Y:S01]  /*0120*/  @P2 IMAD.MOV.U32 R2, RZ, RZ, R12 ;  /* 0x000000ffff022224 */ /* 0x000fe200078e000c */
[----:B------:R-:W-:-:S05]  /*0130*/  @P2 MOV R3, R13 ;  /* 0x0000000d00032202 */ /* 0x000fca0000000f00 */
[----:B------:R-:W2:Y:S01]  /*0140*/  @P2 LDG.E R2, desc[UR4][R2.64] ;  /* 0x0000000402022981 */ /* 0x000ea2000c1e1900 */
[----:B------:R-:W-:Y:S01]  /*0150*/  @P2 VIADD R4, R4, 0x1 ;  /* 0x0000000104042836 */ /* 0x000fe20000000000 */
[----:B------:R-:W-:Y:S01]  /*0160*/  @P2 IADD3 R12, P3, PT, R12, 0x4, RZ ;  /* 0x000000040c0c2810 */ /* 0x000fe20007f7e0ff */
[----:B------:R-:W-:Y:S01]  /*0170*/  IMAD.MOV.U32 R9, RZ, RZ, RZ ;  /* 0x000000ffff097224 */ /* 0x000fe200078e00ff */
[----:B------:R-:W-:Y:S01]  /*0180*/  BSSY.RECONVERGENT B1, `(.L_x_2) ;  /* 0x0000016000017945 */ /* 0x000fe20003800200 */
[C---:B------:R-:W-:Y:S01]  /*0190*/  IMAD.IADD R6, R7.reuse, 0x1, -R4 ;  /* 0x0000000107067824 */ /* 0x040fe200078e0a04 */
[----:B------:R-:W-:Y:S02]  /*01a0*/  ISETP.GT.U32.AND P1, PT, R7, R4, PT ;  /* 0x000000040700720c */ /* 0x000fe40003f24070 */
[----:B------:R-:W-:Y:S02]  /*01b0*/  PLOP3.LUT P0, PT, P2, PT, PT, 0x8, 0x80 ;  /* 0x000000000080781c */ /* 0x000fe4000170e170 */
[----:B------:R-:W-:-:S02]  /*01c0*/  ISETP.LE.U32.OR P1, PT, R6, 0x3, !P1 ;  /* 0x000000030600780c */ /* 0x000fc40004f23470 */
[----:B------:R-:W-:Y:S01]  /*01d0*/  @P2 IADD3.X R13, PT, PT, RZ, R13, RZ, P3, !PT ;  /* 0x0000000dff0d2210 */ /* 0x000fe20001ffe4ff */
[----:B--2---:R-:W-:-:S10]  /*01e0*/  @P2 IMAD.IADD R9, R9, 0x1, R2 ;  /* 0x0000000109092824 */ /* 0x004fd400078e0202 */
[----:B------:R-:W-:Y:S05]  /*01f0*/  @P1 BRA `(.L_x_3) ;  /* 0x0000000000381947 */ /* 0x000fea0003800000 */
[----:B------:R-:W-:-:S13]  /*0200*/  PLOP3.LUT P0, PT, PT, PT, PT, 0x8, 0x80 ;  /* 0x000000000080781c */ /* 0x000fda0003f0e170 */
.L_x_4:
[----:B------:R-:W-:Y:S02]  /*0210*/  IMAD.MOV.U32 R2, RZ, RZ, R12 ;  /* 0x000000ffff027224 */ /* 0x000fe400078e000c */
[----:B------:R-:W-:-:S05]  /*0220*/  IMAD.MOV.U32 R3, RZ, RZ, R13 ;  /* 0x000000ffff037224 */ /* 0x000fca00078e000d */
[----:B------:R-:W2:Y:S04]  /*0230*/  LDG.E R6, desc[UR4][R2.64] ;  /* 0x0000000402067981 */ /* 0x000ea8000c1e1900 */
[----:B------:R-:W2:Y:S04]  /*0240*/  LDG.E R8, desc[UR4][R2.64+0x4] ;  /* 0x0000040402087981 */ /* 0x000ea8000c1e1900 */
[----:B------:R-:W3:Y:S04]  /*0250*/  LDG.E R11, desc[UR4][R2.64+0x8] ;  /* 0x00000804020b7981 */ /* 0x000ee8000c1e1900 */
[----:B------:R-:W3:Y:S01]  /*0260*/  LDG.E R10, desc[UR4][R2.64+0xc] ;  /* 0x00000c04020a7981 */ /* 0x000ee2000c1e1900 */
[----:B------:R-:W-:Y:S01]  /*0270*/  VIADD R4, R4, 0x4 ;  /* 0x0000000404047836 */ /* 0x000fe20000000000 */
[----:B------:R-:W-:-:S04]  /*0280*/  IADD3 R12, P2, PT, R2, 0x10, RZ ;  /* 0x00000010020c7810 */ /* 0x000fc80007f5e0ff */
[----:B------:R-:W-:Y:S01]  /*0290*/  ISETP.GE.U32.AND P1, PT, R4, R5, PT ;  /* 0x000000050400720c */ /* 0x000fe20003f26070 */
[----:B------:R-:W-:Y:S01]  /*02a0*/  IMAD.X R13, RZ, RZ, R3, P2 ;  /* 0x000000ffff0d7224 */ /* 0x000fe200010e0603 */
[----:B--2---:R-:W-:-:S04]  /*02b0*/  IADD3 R6, PT, PT, R8, R6, R9 ;  /* 0x0000000608067210 */ /* 0x004fc80007ffe009 */
[----:B---3--:R-:W-:-:S07]  /*02c0*/  IADD3 R9, PT, PT, R10, R11, R6 ;  /* 0x0000000b0a097210 */ /* 0x008fce0007ffe006 */
[----:B------:R-:W-:Y:S05]  /*02d0*/  @!P1 BRA `(.L_x_4) ;  /* 0xfffffffc00cc9947 */ /* 0x000fea000383ffff */
.L_x_3:
[----:B------:R-:W-:Y:S05]  /*02e0*/  BSYNC.RECONVERGENT B1 ;  /* 0x0000000000017941 */ /* 0x000fea0003800200 */
.L_x_2:
[CC--:B------:R-:W-:Y:S01]  /*02f0*/  ISETP.GT.U32.AND P1, PT, R7.reuse, R4.reuse, PT ;  /* 0x000000040700720c */ /* 0x0c0fe20003f24070 */
[----:B------:R-:W-:Y:S01]  /*0300*/  BSSY.RECONVERGENT B1, `(.L_x_5) ;  /* 0x000000d000017945 */ /* 0x000fe20003800200 */
[----:B------:R-:W-:-:S04]  /*0310*/  IADD3 R2, PT, PT, R7, -R4, RZ ;  /* 0x8000000407027210 */ /* 0x000fc80007ffe0ff */
[----:B------:R-:W-:-:S13]  /*0320*/  ISETP.LE.U32.OR P1, PT, R2, 0x1, !P1 ;  /* 0x000000010200780c */ /* 0x000fda0004f23470 */
[----:B------:R-:W-:Y:S05]  /*0330*/  @P1 BRA `(.L_x_6) ;  /* 0x0000000000241947 */ /* 0x000fea0003800000 */
[----:B------:R-:W-:Y:S02]  /*0340*/  IMAD.MOV.U32 R2, RZ, RZ, R12 ;  /* 0x000000ffff027224 */ /* 0x000fe400078e000c */
[----:B------:R-:W-:-:S05]  /*0350*/  IMAD.MOV.U32 R3, RZ, RZ, R13 ;  /* 0x000000ffff037224 */ /* 0x000fca00078e000d */
[----:B------:R-:W2:Y:S04]  /*0360*/  LDG.E R6, desc[UR4][R2.64] ;  /* 0x0000000402067981 */ /* 0x000ea8000c1e1900 */
[----:B------:R-:W2:Y:S01]  /*0370*/  LDG.E R5, desc[UR4][R2.64+0x4] ;  /* 0x0000040402057981 */ /* 0x000ea2000c1e1900 */
[----:B------:R-:W-:Y:S01]  /*0380*/  IADD3 R12, P1, PT, R12, 0x8, RZ ;  /* 0x000000080c0c7810 */ /* 0x000fe20007f3e0ff */
[----:B------:R-:W-:Y:S01]  /*0390*/  VIADD R4, R4, 0x2 ;  /* 0x0000000204047836 */ /* 0x000fe20000000000 */
[----:B------:R-:W-:-:S03]  /*03a0*/  PLOP3.LUT P0, PT, PT, PT, PT, 0x8, 0x80 ;  /* 0x000000000080781c */ /* 0x000fc60003f0e170 */
[----:B------:R-:W-:Y:S01]  /*03b0*/  IMAD.X R13, RZ, RZ, R13, P1 ;  /* 0x000000ffff0d7224 */ /* 0x000fe200008e060d */
[----:B--2---:R-:W-:-:S09]  /*03c0*/  IADD3 R9, PT, PT, R5, R6, R9 ;  /* 0x0000000605097210 */ /* 0x004fd20007ffe009 */
.L_x_6:
[----:B------:R-:W-:Y:S05]  /*03d0*/  BSYNC.RECONVERGENT B1 ;  /* 0x0000000000017941 */ /* 0x000fea0003800200 */
.L_x_5:
[----:B------:R-:W-:Y:S01]  /*03e0*/  ISETP.LT.U32.OR P0, PT, R4, R7, P0 ;  /* 0x000000070400720c */ /* 0x000fe20000701470 */
[----:B------:R-:W-:Y:S01]  /*03f0*/  IMAD.MOV.U32 R3, RZ, RZ, R13 ;  /* 0x000000ffff037224 */ /* 0x000fe200078e000d */
[----:B------:R-:W-:-:S11]  /*0400*/  MOV R2, R12 ;  /* 0x0000000c00027202 */ /* 0x000fd60000000f00 */
[----:B------:R-:W-:Y:S05]  /*0410*/  @!P0 BRA `(.L_x_1) ;  /* 0x0000000000088947 */ /* 0x000fea0003800000 */
[----:B------:R-:W2:Y:S02]  /*0420*/  LDG.E R2, desc[UR4][R2.64] ;  /* 0x0000000402027981 */ /* 0x000ea4000c1e1900 */
[----:B--2---:R-:W-:-:S07]  /*0430*/  IMAD.IADD R9, R9, 0x1, R2 ;  /* 0x0000000109097824 */ /* 0x004fce00078e0202 */
.L_x_1:
[----:B------:R-:W-:Y:S05]  /*0440*/  BSYNC.RECONVERGENT B0 ;  /* 0x0000000000007941 */ /* 0x000fea0003800200 */
.L_x_0:
[----:B------:R-:W0:Y:S02]  /*0450*/  LDC.64 R2, c[0x0][0x380] ;  /* 0x0000e000ff027b82 */ /* 0x000e240000000a00 */
[----:B0-----:R-:W-:-:S06]  /*0460*/  IMAD.WIDE.U32 R2, R0, 0x4, R2 ;  /* 0x0000000400027825 */ /* 0x001fcc00078e0002 */
[----:B------:R-:W-:Y:S06]  /*0470*/  BAR.SYNC.DEFER_BLOCKING 0x0 ;  /* 0x0000000000007b1d */ /* 0x000fec0000010000 */
[----:B------:R-:W-:Y:S01]  /*0480*/  STG.E desc[UR4][R2.64], R9 ;  /* 0x0000000902007986 */ /* 0x000fe2000c101904 */
[----:B------:R-:W-:Y:S05]  /*0490*/  EXIT ;  /* 0x000000000000794d */ /* 0x000fea0003800000 */
.L_x_7:
[----:B------:R-:W-:-:S00]  /*04a0*/  BRA `(.L_x_7) ;  /* 0xfffffffc00fc7947 */ /* 0x000fc0000383ffff */
[----:B------:R-:W-:-:S00]  /*04b0*/  NOP ;  /* 0x0000000000007918 */ /* 0x000fc00000000000 */
        /* <DEDUP_REMOVED lines=12> */
.L_x_8:


//--------------------- .nv.shared.reserved.0     --------------------------
	.section	.nv.shared.reserved.0,"aw",@nobits
	.weak		__nv_reservedSMEM_offset_0_alias
	.size		__nv_reservedSMEM_offset_0_alias, 0, 64
	.other		__nv_reservedSMEM_offset_0_alias,@"STO_CUDA_RESERVED_SHARED STV_DEFAULT"
__nv_reservedSMEM_offset_0_alias:
	.zero		0
	.zero		64


//--------------------- .nv.constant0._Z23soma_numeros_adjacentesPi --------------------------
	.section	.nv.constant0._Z23soma_numeros_adjacentesPi,"a",@progbits
	.sectionflags	@""
	.align	4
.nv.constant0._Z23soma_numeros_adjacentesPi:
	.zero		904


//--------------------- SYMBOLS --------------------------

	.type		.nv.reservedSmem.offset0,@object
	.size		.nv.reservedSmem.offset0,0x4
